//
// Generated by NVIDIA NVVM Compiler
//
// Compiler Build ID: CL-36424714
// Cuda compilation tools, release 13.0, V13.0.88
// Based on NVVM 20.0.0
//

.version 9.0
.target sm_100
.address_size 64

	// .globl	_Z2mmPdS_S_i

.visible .entry _Z2mmPdS_S_i(
	.param .u64 .ptr .align 1 _Z2mmPdS_S_i_param_0,
	.param .u64 .ptr .align 1 _Z2mmPdS_S_i_param_1,
	.param .u64 .ptr .align 1 _Z2mmPdS_S_i_param_2,
	.param .u32 _Z2mmPdS_S_i_param_3
)
{
	.reg .pred 	%p<10>;
	.reg .b32 	%r<81>;
	.reg .b64 	%rd<47>;
	.reg .b64 	%fd<67>;

	ld.param.u64 	%rd4, [_Z2mmPdS_S_i_param_0];
	ld.param.u64 	%rd5, [_Z2mmPdS_S_i_param_1];
	ld.param.u64 	%rd3, [_Z2mmPdS_S_i_param_2];
	ld.param.u32 	%r44, [_Z2mmPdS_S_i_param_3];
	cvta.to.global.u64 	%rd1, %rd5;
	cvta.to.global.u64 	%rd2, %rd4;
	mov.u32 	%r45, %ctaid.y;
	mov.u32 	%r46, %ntid.y;
	mul.lo.s32 	%r1, %r45, %r46;
	mov.u32 	%r2, %tid.y;
	add.s32 	%r47, %r1, %r2;
	mov.u32 	%r48, %ctaid.x;
	mov.u32 	%r49, %ntid.x;
	mov.u32 	%r50, %tid.x;
	mad.lo.s32 	%r4, %r48, %r49, %r50;
	max.s32 	%r51, %r4, %r47;
	setp.ge.s32 	%p1, %r51, %r44;
	@%p1 bra 	$L__BB0_13;
	mul.lo.s32 	%r5, %r44, %r4;
	and.b32  	%r6, %r44, 7;
	setp.lt.u32 	%p2, %r44, 8;
	mov.f64 	%fd66, 0d0000000000000000;
	mov.b32 	%r79, 0;
	@%p2 bra 	$L__BB0_4;
	and.b32  	%r79, %r44, 2147483640;
	neg.s32 	%r77, %r79;
	add.s32 	%r53, %r2, %r44;
	add.s32 	%r76, %r53, %r1;
	shl.b32 	%r10, %r44, 3;
	shl.b32 	%r54, %r44, 1;
	add.s32 	%r75, %r47, %r54;
	mad.lo.s32 	%r74, %r44, 3, %r47;
	shl.b32 	%r55, %r44, 2;
	add.s32 	%r73, %r47, %r55;
	mad.lo.s32 	%r72, %r44, 5, %r47;
	mad.lo.s32 	%r71, %r44, 6, %r47;
	mad.lo.s32 	%r70, %r44, 7, %r47;
	mov.f64 	%fd66, 0d0000000000000000;
	mov.u32 	%r68, %r5;
	mov.u32 	%r69, %r47;
$L__BB0_3:
	.pragma "nounroll";
	mul.wide.s32 	%rd6, %r68, 8;
	add.s64 	%rd7, %rd2, %rd6;
	ld.global.f64 	%fd16, [%rd7];
	mul.wide.u32 	%rd8, %r69, 8;
	add.s64 	%rd9, %rd1, %rd8;
	ld.global.f64 	%fd17, [%rd9];
	fma.rn.f64 	%fd18, %fd16, %fd17, %fd66;
	ld.global.f64 	%fd19, [%rd7+8];
	mul.wide.u32 	%rd10, %r76, 8;
	add.s64 	%rd11, %rd1, %rd10;
	ld.global.f64 	%fd20, [%rd11];
	fma.rn.f64 	%fd21, %fd19, %fd20, %fd18;
	ld.global.f64 	%fd22, [%rd7+16];
	mul.wide.u32 	%rd12, %r75, 8;
	add.s64 	%rd13, %rd1, %rd12;
	ld.global.f64 	%fd23, [%rd13];
	fma.rn.f64 	%fd24, %fd22, %fd23, %fd21;
	ld.global.f64 	%fd25, [%rd7+24];
	mul.wide.u32 	%rd14, %r74, 8;
	add.s64 	%rd15, %rd1, %rd14;
	ld.global.f64 	%fd26, [%rd15];
	fma.rn.f64 	%fd27, %fd25, %fd26, %fd24;
	ld.global.f64 	%fd28, [%rd7+32];
	mul.wide.u32 	%rd16, %r73, 8;
	add.s64 	%rd17, %rd1, %rd16;
	ld.global.f64 	%fd29, [%rd17];
	fma.rn.f64 	%fd30, %fd28, %fd29, %fd27;
	ld.global.f64 	%fd31, [%rd7+40];
	mul.wide.u32 	%rd18, %r72, 8;
	add.s64 	%rd19, %rd1, %rd18;
	ld.global.f64 	%fd32, [%rd19];
	fma.rn.f64 	%fd33, %fd31, %fd32, %fd30;
	ld.global.f64 	%fd34, [%rd7+48];
	mul.wide.u32 	%rd20, %r71, 8;
	add.s64 	%rd21, %rd1, %rd20;
	ld.global.f64 	%fd35, [%rd21];
	fma.rn.f64 	%fd36, %fd34, %fd35, %fd33;
	ld.global.f64 	%fd37, [%rd7+56];
	mul.wide.u32 	%rd22, %r70, 8;
	add.s64 	%rd23, %rd1, %rd22;
	ld.global.f64 	%fd38, [%rd23];
	fma.rn.f64 	%fd66, %fd37, %fd38, %fd36;
	add.s32 	%r77, %r77, 8;
	add.s32 	%r76, %r76, %r10;
	add.s32 	%r75, %r75, %r10;
	add.s32 	%r74, %r74, %r10;
	add.s32 	%r73, %r73, %r10;
	add.s32 	%r72, %r72, %r10;
	add.s32 	%r71, %r71, %r10;
	add.s32 	%r70, %r70, %r10;
	add.s32 	%r69, %r69, %r10;
	add.s32 	%r68, %r68, 8;
	setp.ne.s32 	%p3, %r77, 0;
	@%p3 bra 	$L__BB0_3;
$L__BB0_4:
	setp.eq.s32 	%p4, %r6, 0;
	@%p4 bra 	$L__BB0_12;
	and.b32  	%r38, %r44, 3;
	setp.lt.u32 	%p5, %r6, 4;
	@%p5 bra 	$L__BB0_7;
	add.s32 	%r56, %r79, %r5;
	mul.wide.s32 	%rd24, %r56, 8;
	add.s64 	%rd25, %rd2, %rd24;
	ld.global.f64 	%fd40, [%rd25];
	mad.lo.s32 	%r57, %r79, %r44, %r47;
	mul.wide.u32 	%rd26, %r57, 8;
	add.s64 	%rd27, %rd1, %rd26;
	ld.global.f64 	%fd41, [%rd27];
	fma.rn.f64 	%fd42, %fd40, %fd41, %fd66;
	ld.global.f64 	%fd43, [%rd25+8];
	add.s32 	%r58, %r57, %r44;
	mul.wide.u32 	%rd28, %r58, 8;
	add.s64 	%rd29, %rd1, %rd28;
	ld.global.f64 	%fd44, [%rd29];
	fma.rn.f64 	%fd45, %fd43, %fd44, %fd42;
	ld.global.f64 	%fd46, [%rd25+16];
	add.s32 	%r59, %r58, %r44;
	mul.wide.u32 	%rd30, %r59, 8;
	add.s64 	%rd31, %rd1, %rd30;
	ld.global.f64 	%fd47, [%rd31];
	fma.rn.f64 	%fd48, %fd46, %fd47, %fd45;
	ld.global.f64 	%fd49, [%rd25+24];
	add.s32 	%r60, %r59, %r44;
	mul.wide.u32 	%rd32, %r60, 8;
	add.s64 	%rd33, %rd1, %rd32;
	ld.global.f64 	%fd50, [%rd33];
	fma.rn.f64 	%fd66, %fd49, %fd50, %fd48;
	add.s32 	%r79, %r79, 4;
$L__BB0_7:
	setp.eq.s32 	%p6, %r38, 0;
	@%p6 bra 	$L__BB0_12;
	setp.eq.s32 	%p7, %r38, 1;
	@%p7 bra 	$L__BB0_10;
	add.s32 	%r61, %r79, %r5;
	mul.wide.s32 	%rd34, %r61, 8;
	add.s64 	%rd35, %rd2, %rd34;
	ld.global.f64 	%fd52, [%rd35];
	mad.lo.s32 	%r62, %r79, %r44, %r47;
	mul.wide.u32 	%rd36, %r62, 8;
	add.s64 	%rd37, %rd1, %rd36;
	ld.global.f64 	%fd53, [%rd37];
	fma.rn.f64 	%fd54, %fd52, %fd53, %fd66;
	ld.global.f64 	%fd55, [%rd35+8];
	add.s32 	%r63, %r62, %r44;
	mul.wide.u32 	%rd38, %r63, 8;
	add.s64 	%rd39, %rd1, %rd38;
	ld.global.f64 	%fd56, [%rd39];
	fma.rn.f64 	%fd66, %fd55, %fd56, %fd54;
	add.s32 	%r79, %r79, 2;
$L__BB0_10:
	and.b32  	%r64, %r44, 1;
	setp.eq.b32 	%p8, %r64, 1;
	not.pred 	%p9, %p8;
	@%p9 bra 	$L__BB0_12;
	add.s32 	%r65, %r79, %r5;
	mul.wide.s32 	%rd40, %r65, 8;
	add.s64 	%rd41, %rd2, %rd40;
	ld.global.f64 	%fd57, [%rd41];
	mad.lo.s32 	%r66, %r79, %r44, %r47;
	mul.wide.u32 	%rd42, %r66, 8;
	add.s64 	%rd43, %rd1, %rd42;
	ld.global.f64 	%fd58, [%rd43];
	fma.rn.f64 	%fd66, %fd57, %fd58, %fd66;
$L__BB0_12:
	add.s32 	%r67, %r5, %r47;
	cvta.to.global.u64 	%rd44, %rd3;
	mul.wide.s32 	%rd45, %r67, 8;
	add.s64 	%rd46, %rd44, %rd45;
	st.global.f64 	[%rd46], %fd66;
$L__BB0_13:
	ret;

}


// ===== COMPILED SASS (sm_100) =====

	.target	sm_100

	.elftype	@"ET_EXEC"


//--------------------- .note.nv.tkinfo           --------------------------
	.section	.note.nv.tkinfo,"",@"SHT_NOTE"
	.sectionflags	@"SHF_NOTE_NV_TKINFO"
	.tkinfo
        /*0018*/ 	.word	0x00000002
        /*0030*/ 	.string	""
        /*0030*/ 	.string	"ptxas"
        /*0030*/ 	.string	"Cuda compilation tools, release 13.0, V13.0.88"
        /*0030*/ 	.string	"Build cuda_13.0.r13.0/compiler.36424714_0"
        /*0030*/ 	.string	"-arch sm_100 -m 64 "



//--------------------- .note.nv.cuinfo           --------------------------
	.section	.note.nv.cuinfo,"",@"SHT_NOTE"
	.sectionflags	@"SHF_NOTE_NV_CUINFO"
        /*0018*/ 	.short	0x0002
        /*001a*/ 	.short	0x0064
        /*001c*/ 	.short	0x0082
	.zero		2


//--------------------- .nv.info                  --------------------------
	.section	.nv.info,"",@"SHT_CUDA_INFO"
	.align	4


	//----- nvinfo : EIATTR_REGCOUNT
	.align		4
        /*0000*/ 	.byte	0x04, 0x2f
        /*0002*/ 	.short	(.L_1 - .L_0)
	.align		4
.L_0:
        /*0004*/ 	.word	index@(_Z2mmPdS_S_i)
        /*0008*/ 	.word	0x00000020


	//----- nvinfo : EIATTR_FRAME_SIZE
	.align		4
.L_1:
        /*000c*/ 	.byte	0x04, 0x11
        /*000e*/ 	.short	(.L_3 - .L_2)
	.align		4
.L_2:
        /*0010*/ 	.word	index@(_Z2mmPdS_S_i)
        /*0014*/ 	.word	0x00000000


	//----- nvinfo : EIATTR_MIN_STACK_SIZE
	.align		4
.L_3:
        /*0018*/ 	.byte	0x04, 0x12
        /*001a*/ 	.short	(.L_5 - .L_4)
	.align		4
.L_4:
        /*001c*/ 	.word	index@(_Z2mmPdS_S_i)
        /*0020*/ 	.word	0x00000000
.L_5:


//--------------------- .nv.compat                --------------------------
	.section	.nv.compat,"",@"SHT_CUDA_COMPAT_INFO"
	.align	4
        /*0000*/ 	.byte	0x02, 0x09, 0x00, 0x00, 0x02, 0x02, 0x01, 0x00, 0x02, 0x05, 0x05, 0x00, 0x03, 0x07, 0x01, 0x01
        /*0010*/ 	.byte	0x02, 0x03, 0x00, 0x00, 0x02, 0x06, 0x01, 0x00, 0x04, 0x0b, 0x08, 0x00, 0x01, 0x00, 0x00, 0x00
        /*0020*/ 	.byte	0x00, 0x00, 0x00, 0x00


//--------------------- .nv.info._Z2mmPdS_S_i     --------------------------
	.section	.nv.info._Z2mmPdS_S_i,"",@"SHT_CUDA_INFO"
	.sectionflags	@""
	.align	4


	//----- nvinfo : EIATTR_CUDA_API_VERSION
	.align		4
        /*0000*/ 	.byte	0x04, 0x37
        /*0002*/ 	.short	(.L_7 - .L_6)
.L_6:
        /*0004*/ 	.word	0x00000082


	//----- nvinfo : EIATTR_KPARAM_INFO
	.align		4
.L_7:
        /*0008*/ 	.byte	0x04, 0x17
        /*000a*/ 	.short	(.L_9 - .L_8)
.L_8:
        /*000c*/ 	.word	0x00000000
        /*0010*/ 	.short	0x0003
        /*0012*/ 	.short	0x0018
        /*0014*/ 	.byte	0x00, 0xf0, 0x11, 0x00


	//----- nvinfo : EIATTR_KPARAM_INFO
	.align		4
.L_9:
        /*0018*/ 	.byte	0x04, 0x17
        /*001a*/ 	.short	(.L_11 - .L_10)
.L_10:
        /*001c*/ 	.word	0x00000000
        /*0020*/ 	.short	0x0002
        /*0022*/ 	.short	0x0010
        /*0024*/ 	.byte	0x00, 0xf5, 0x21, 0x00


	//----- nvinfo : EIATTR_KPARAM_INFO
	.align		4
.L_11:
        /*0028*/ 	.byte	0x04, 0x17
        /*002a*/ 	.short	(.L_13 - .L_12)
.L_12:
        /*002c*/ 	.word	0x00000000
        /*0030*/ 	.short	0x0001
        /*0032*/ 	.short	0x0008
        /*0034*/ 	.byte	0x00, 0xf5, 0x21, 0x00


	//----- nvinfo : EIATTR_KPARAM_INFO
	.align		4
.L_13:
        /*0038*/ 	.byte	0x04, 0x17
        /*003a*/ 	.short	(.L_15 - .L_14)
.L_14:
        /*003c*/ 	.word	0x00000000
        /*0040*/ 	.short	0x0000
        /*0042*/ 	.short	0x0000
        /*0044*/ 	.byte	0x00, 0xf5, 0x21, 0x00


	//----- nvinfo : EIATTR_SPARSE_MMA_MASK
	.align		4
.L_15:
        /*0048*/ 	.byte	0x03, 0x50
        /*004a*/ 	.short	0x0000


	//----- nvinfo : EIATTR_MAXREG_COUNT
	.align		4
        /*004c*/ 	.byte	0x03, 0x1b
        /*004e*/ 	.short	0x00ff


	//----- nvinfo : EIATTR_MERCURY_ISA_VERSION
	.align		4
        /*0050*/ 	.byte	0x03, 0x5f
        /*0052*/ 	.short	0x0101


	//----- nvinfo : EIATTR_VRC_CTA_INIT_COUNT
	.align		4
        /*0054*/ 	.byte	0x02, 0x4a
	.zero		1
	.zero		1


	//----- nvinfo : EIATTR_EXIT_INSTR_OFFSETS
	.align		4
        /*0058*/ 	.byte	0x04, 0x1c
        /*005a*/ 	.short	(.L_17 - .L_16)


	//   ....[0]....
.L_16:
        /*005c*/ 	.word	0x000000d0


	//   ....[1]....
        /*0060*/ 	.word	0x000008f0


	//----- nvinfo : EIATTR_CBANK_PARAM_SIZE
	.align		4
.L_17:
        /*0064*/ 	.byte	0x03, 0x19
        /*0066*/ 	.short	0x001c


	//----- nvinfo : EIATTR_PARAM_CBANK
	.align		4
        /*0068*/ 	.byte	0x04, 0x0a
        /*006a*/ 	.short	(.L_19 - .L_18)
	.align		4
.L_18:
        /*006c*/ 	.word	index@(.nv.constant0._Z2mmPdS_S_i)
        /*0070*/ 	.short	0x0380
        /*0072*/ 	.short	0x001c


	//----- nvinfo : EIATTR_SW_WAR
	.align		4
.L_19:
        /*0074*/ 	.byte	0x04, 0x36
        /*0076*/ 	.short	(.L_21 - .L_20)
.L_20:
        /*0078*/ 	.word	0x00000008
.L_21:


//--------------------- .nv.callgraph             --------------------------
	.section	.nv.callgraph,"",@"SHT_CUDA_CALLGRAPH"
	.align	4
	.sectionentsize	8
	.align		4
        /*0000*/ 	.word	0x00000000
	.align		4
        /*0004*/ 	.word	0xffffffff
	.align		4
        /*0008*/ 	.word	0x00000000
	.align		4
        /*000c*/ 	.word	0xfffffffe
	.align		4
        /*0010*/ 	.word	0x00000000
	.align		4
        /*0014*/ 	.word	0xfffffffd
	.align		4
        /*0018*/ 	.word	0x00000000
	.align		4
        /*001c*/ 	.word	0xfffffffc


//--------------------- .text._Z2mmPdS_S_i        --------------------------
	.section	.text._Z2mmPdS_S_i,"ax",@progbits
	.align	128
        .global         _Z2mmPdS_S_i
        .type           _Z2mmPdS_S_i,@function
        .size           _Z2mmPdS_S_i,(.L_x_5 - _Z2mmPdS_S_i)
        .other          _Z2mmPdS_S_i,@"STO_CUDA_ENTRY STV_DEFAULT"
_Z2mmPdS_S_i:
.text._Z2mmPdS_S_i:
[----:B------:R-:W-:Y:S01]  /*0000*/  LDC R1, c[0x0][0x37c] ;  /* 0x0000df00ff017b82 */ /* 0x000fe20000000800 */
[----:B------:R-:W0:Y:S07]  /*0010*/  S2R R0, SR_TID.X ;  /* 0x0000000000007919 */ /* 0x000e2e0000002100 */
[----:B------:R-:W1:Y:S01]  /*0020*/  S2UR UR4, SR_CTAID.Y ;  /* 0x00000000000479c3 */ /* 0x000e620000002600 */
[----:B------:R-:W1:Y:S01]  /*0030*/  LDCU UR5, c[0x0][0x364] ;  /* 0x00006c80ff0577ac */ /* 0x000e620008000800 */
[----:B------:R-:W2:Y:S06]  /*0040*/  S2R R8, SR_TID.Y ;  /* 0x0000000000087919 */ /* 0x000eac0000002200 */
[----:B------:R-:W0:Y:S08]  /*0050*/  S2UR UR6, SR_CTAID.X ;  /* 0x00000000000679c3 */ /* 0x000e300000002500 */
[----:B------:R-:W0:Y:S08]  /*0060*/  LDC R7, c[0x0][0x360] ;  /* 0x0000d800ff077b82 */ /* 0x000e300000000800 */
[----:B------:R-:W3:Y:S01]  /*0070*/  LDC R3, c[0x0][0x398] ;  /* 0x0000e600ff037b82 */ /* 0x000ee20000000800 */
[----:B-1----:R-:W-:-:S06]  /*0080*/  UIMAD UR4, UR4, UR5, URZ ;  /* 0x00000005040472a4 */ /* 0x002fcc000f8e02ff */
[----:B--2---:R-:W-:Y:S01]  /*0090*/  IADD3 R4, PT, PT, R8, UR4, RZ ;  /* 0x0000000408047c10 */ /* 0x004fe2000fffe0ff */
[----:B0-----:R-:W-:-:S05]  /*00a0*/  IMAD R7, R7, UR6, R0 ;  /* 0x0000000607077c24 */ /* 0x001fca000f8e0200 */
[----:B------:R-:W-:-:S04]  /*00b0*/  VIMNMX R0, PT, PT, R4, R7, !PT ;  /* 0x0000000704007248 */ /* 0x000fc80007fe0100 */
[----:B---3--:R-:W-:-:S13]  /*00c0*/  ISETP.GE.AND P0, PT, R0, R3, PT ;  /* 0x000000030000720c */ /* 0x008fda0003f06270 */
[----:B------:R-:W-:Y:S05]  /*00d0*/  @P0 EXIT ;  /* 0x000000000000094d */ /* 0x000fea0003800000 */
[C---:B------:R-:W-:Y:S01]  /*00e0*/  ISETP.GE.U32.AND P1, PT, R3.reuse, 0x8, PT ;  /* 0x000000080300780c */ /* 0x040fe20003f26070 */
[----:B------:R-:W0:Y:S01]  /*00f0*/  LDCU.64 UR6, c[0x0][0x358] ;  /* 0x00006b00ff0677ac */ /* 0x000e220008000a00 */
[----:B------:R-:W-:Y:S01]  /*0100*/  LOP3.LUT R5, R3, 0x7, RZ, 0xc0, !PT ;  /* 0x0000000703057812 */ /* 0x000fe200078ec0ff */
[----:B------:R-:W-:Y:S02]  /*0110*/  HFMA2 R6, -RZ, RZ, 0, 0 ;  /* 0x00000000ff067431 */ /* 0x000fe400000001ff */
[----:B------:R-:W-:Y:S01]  /*0120*/  IMAD R7, R7, R3, RZ ;  /* 0x0000000307077224 */ /* 0x000fe200078e02ff */
[----:B------:R-:W-:Y:S02]  /*0130*/  CS2R R22, SRZ ;  /* 0x0000000000167805 */ /* 0x000fe4000001ff00 */
[----:B------:R-:W-:-:S05]  /*0140*/  ISETP.NE.AND P0, PT, R5, RZ, PT ;  /* 0x000000ff0500720c */ /* 0x000fca0003f05270 */
[----:B------:R-:W-:Y:S08]  /*0150*/  @!P1 BRA `(.L_x_0) ;  /* 0x0000000000ec9947 */ /* 0x000ff00003800000 */
[C---:B------:R-:W-:Y:S01]  /*0160*/  LOP3.LUT R6, R3.reuse, 0x7ffffff8, RZ, 0xc0, !PT ;  /* 0x7ffffff803067812 */ /* 0x040fe200078ec0ff */
[C---:B------:R-:W-:Y:S01]  /*0170*/  IMAD R10, R3.reuse, 0x2, R4 ;  /* 0x00000002030a7824 */ /* 0x040fe200078e0204 */
[C---:B------:R-:W-:Y:S01]  /*0180*/  IADD3 R8, PT, PT, R3.reuse, UR4, R8 ;  /* 0x0000000403087c10 */ /* 0x040fe2000fffe008 */
[C-C-:B------:R-:W-:Y:S01]  /*0190*/  IMAD R9, R3.reuse, 0x3, R4.reuse ;  /* 0x0000000303097824 */ /* 0x140fe200078e0204 */
[C---:B------:R-:W-:Y:S01]  /*01a0*/  LEA R11, R3.reuse, R4, 0x2 ;  /* 0x00000004030b7211 */ /* 0x040fe200078e10ff */
[C-C-:B------:R-:W-:Y:S01]  /*01b0*/  IMAD R24, R3.reuse, 0x5, R4.reuse ;  /* 0x0000000503187824 */ /* 0x140fe200078e0204 */
[----:B------:R-:W-:Y:S01]  /*01c0*/  MOV R0, R7 ;  /* 0x0000000700007202 */ /* 0x000fe20000000f00 */
[C-C-:B------:R-:W-:Y:S01]  /*01d0*/  IMAD R25, R3.reuse, 0x6, R4.reuse ;  /* 0x0000000603197824 */ /* 0x140fe200078e0204 */
[----:B------:R-:W-:Y:S01]  /*01e0*/  CS2R R22, SRZ ;  /* 0x0000000000167805 */ /* 0x000fe2000001ff00 */
[--C-:B------:R-:W-:Y:S01]  /*01f0*/  IMAD R26, R3, 0x7, R4.reuse ;  /* 0x00000007031a7824 */ /* 0x100fe200078e0204 */
[----:B------:R-:W-:Y:S01]  /*0200*/  IADD3 R2, PT, PT, -R6, RZ, RZ ;  /* 0x000000ff06027210 */ /* 0x000fe20007ffe1ff */
[----:B------:R-:W-:-:S07]  /*0210*/  IMAD.MOV.U32 R27, RZ, RZ, R4 ;  /* 0x000000ffff1b7224 */ /* 0x000fce00078e0004 */
.L_x_1:
[----:B------:R-:W1:Y:S08]  /*0220*/  LDC.64 R20, c[0x0][0x388] ;  /* 0x0000e200ff147b82 */ /* 0x000e700000000a00 */
[----:B------:R-:W2:Y:S01]  /*0230*/  LDC.64 R12, c[0x0][0x380] ;  /* 0x0000e000ff0c7b82 */ /* 0x000ea20000000a00 */
[----:B-1----:R-:W-:-:S05]  /*0240*/  IMAD.WIDE.U32 R28, R27, 0x8, R20 ;  /* 0x000000081b1c7825 */ /* 0x002fca00078e0014 */
[----:B0-----:R-:W3:Y:S01]  /*0250*/  LDG.E.64 R18, desc[UR6][R28.64] ;  /* 0x000000061c127981 */ /* 0x001ee2000c1e1b00 */
[----:B--2---:R-:W-:-:S05]  /*0260*/  IMAD.WIDE R12, R0, 0x8, R12 ;  /* 0x00000008000c7825 */ /* 0x004fca00078e020c */
[----:B------:R-:W3:Y:S02]  /*0270*/  LDG.E.64 R14, desc[UR6][R12.64] ;  /* 0x000000060c0e7981 */ /* 0x000ee4000c1e1b00 */
[----:B---3--:R-:W-:Y:S01]  /*0280*/  DFMA R18, R14, R18, R22 ;  /* 0x000000120e12722b */ /* 0x008fe20000000016 */
[--C-:B------:R-:W-:Y:S01]  /*0290*/  IMAD.WIDE.U32 R22, R8, 0x8, R20.reuse ;  /* 0x0000000808167825 */ /* 0x100fe200078e0014 */
[----:B------:R-:W2:Y:S04]  /*02a0*/  LDG.E.64 R14, desc[UR6][R12.64+0x8] ;  /* 0x000008060c0e7981 */ /* 0x000ea8000c1e1b00 */
[----:B------:R-:W2:Y:S01]  /*02b0*/  LDG.E.64 R16, desc[UR6][R22.64] ;  /* 0x0000000616107981 */ /* 0x000ea2000c1e1b00 */
[----:B------:R-:W-:Y:S01]  /*02c0*/  IMAD.WIDE.U32 R28, R10, 0x8, R20 ;  /* 0x000000080a1c7825 */ /* 0x000fe200078e0014 */
[----:B--2---:R-:W-:-:S04]  /*02d0*/  DFMA R16, R14, R16, R18 ;  /* 0x000000100e10722b */ /* 0x004fc80000000012 */
[----:B------:R-:W2:Y:S04]  /*02e0*/  LDG.E.64 R18, desc[UR6][R28.64] ;  /* 0x000000061c127981 */ /* 0x000ea8000c1e1b00 */
[----:B------:R-:W2:Y:S01]  /*02f0*/  LDG.E.64 R14, desc[UR6][R12.64+0x10] ;  /* 0x000010060c0e7981 */ /* 0x000ea2000c1e1b00 */
[----:B------:R-:W-:Y:S01]  /*0300*/  IMAD.WIDE.U32 R22, R9, 0x8, R20 ;  /* 0x0000000809167825 */ /* 0x000fe200078e0014 */
[----:B--2---:R-:W-:-:S04]  /*0310*/  DFMA R18, R14, R18, R16 ;  /* 0x000000120e12722b */ /* 0x004fc80000000010 */
[----:B------:R0:W2:Y:S04]  /*0320*/  LDG.E.64 R16, desc[UR6][R22.64] ;  /* 0x0000000616107981 */ /* 0x0000a8000c1e1b00 */
[----:B------:R-:W2:Y:S01]  /*0330*/  LDG.E.64 R14, desc[UR6][R12.64+0x18] ;  /* 0x000018060c0e7981 */ /* 0x000ea2000c1e1b00 */
[----:B0-----:R-:W-:Y:S01]  /*0340*/  IMAD.WIDE.U32 R22, R11, 0x8, R20 ;  /* 0x000000080b167825 */ /* 0x001fe200078e0014 */
[----:B--2---:R-:W-:-:S04]  /*0350*/  DFMA R16, R14, R16, R18 ;  /* 0x000000100e10722b */ /* 0x004fc80000000012 */
[----:B------:R-:W2:Y:S04]  /*0360*/  LDG.E.64 R18, desc[UR6][R22.64] ;  /* 0x0000000616127981 */ /* 0x000ea8000c1e1b00 */
[----:B------:R-:W2:Y:S01]  /*0370*/  LDG.E.64 R14, desc[UR6][R12.64+0x20] ;  /* 0x000020060c0e7981 */ /* 0x000ea2000c1e1b00 */
[----:B------:R-:W-:-:S03]  /*0380*/  IMAD.WIDE.U32 R28, R24, 0x8, R20 ;  /* 0x00000008181c7825 */ /* 0x000fc600078e0014 */
[----:B------:R-:W3:Y:S01]  /*0390*/  LDG.E.64 R22, desc[UR6][R12.64+0x38] ;  /* 0x000038060c167981 */ /* 0x000ee2000c1e1b00 */
[----:B--2---:R-:W-:-:S03]  /*03a0*/  DFMA R18, R14, R18, R16 ;  /* 0x000000120e12722b */ /* 0x004fc60000000010 */
[----:B------:R-:W2:Y:S04]  /*03b0*/  LDG.E.64 R14, desc[UR6][R28.64] ;  /* 0x000000061c0e7981 */ /* 0x000ea8000c1e1b00 */
[----:B------:R-:W2:Y:S01]  /*03c0*/  LDG.E.64 R16, desc[UR6][R12.64+0x28] ;  /* 0x000028060c107981 */ /* 0x000ea2000c1e1b00 */
[----:B------:R-:W-:Y:S01]  /*03d0*/  IADD3 R2, PT, PT, R2, 0x8, RZ ;  /* 0x0000000802027810 */ /* 0x000fe20007ffe0ff */
[----:B--2---:R-:W-:Y:S01]  /*03e0*/  DFMA R14, R16, R14, R18 ;  /* 0x0000000e100e722b */ /* 0x004fe20000000012 */
[--C-:B------:R-:W-:Y:S01]  /*03f0*/  IMAD.WIDE.U32 R16, R25, 0x8, R20.reuse ;  /* 0x0000000819107825 */ /* 0x100fe200078e0014 */
[----:B------:R-:W2:Y:S03]  /*0400*/  LDG.E.64 R18, desc[UR6][R12.64+0x30] ;  /* 0x000030060c127981 */ /* 0x000ea6000c1e1b00 */
[----:B------:R-:W-:-:S02]  /*0410*/  IMAD.WIDE.U32 R20, R26, 0x8, R20 ;  /* 0x000000081a147825 */ /* 0x000fc400078e0014 */
[----:B------:R-:W2:Y:S04]  /*0420*/  LDG.E.64 R16, desc[UR6][R16.64] ;  /* 0x0000000610107981 */ /* 0x000ea8000c1e1b00 */
[----:B------:R-:W3:Y:S01]  /*0430*/  LDG.E.64 R20, desc[UR6][R20.64] ;  /* 0x0000000614147981 */ /* 0x000ee2000c1e1b00 */
[----:B------:R-:W-:Y:S01]  /*0440*/  ISETP.NE.AND P1, PT, R2, RZ, PT ;  /* 0x000000ff0200720c */ /* 0x000fe20003f25270 */
[----:B------:R-:W-:Y:S01]  /*0450*/  VIADD R0, R0, 0x8 ;  /* 0x0000000800007836 */ /* 0x000fe20000000000 */
[C---:B------:R-:W-:Y:S01]  /*0460*/  LEA R8, R3.reuse, R8, 0x3 ;  /* 0x0000000803087211 */ /* 0x040fe200078e18ff */
[C---:B------:R-:W-:Y:S01]  /*0470*/  IMAD R9, R3.reuse, 0x8, R9 ;  /* 0x0000000803097824 */ /* 0x040fe200078e0209 */
[C---:B------:R-:W-:Y:S01]  /*0480*/  LEA R10, R3.reuse, R10, 0x3 ;  /* 0x0000000a030a7211 */ /* 0x040fe200078e18ff */
[C---:B------:R-:W-:Y:S01]  /*0490*/  IMAD R26, R3.reuse, 0x8, R26 ;  /* 0x00000008031a7824 */ /* 0x040fe200078e021a */
[----:B------:R-:W-:-:S02]  /*04a0*/  LEA R11, R3, R11, 0x3 ;  /* 0x0000000b030b7211 */ /* 0x000fc400078e18ff */
[C---:B------:R-:W-:Y:S02]  /*04b0*/  LEA R24, R3.reuse, R24, 0x3 ;  /* 0x0000001803187211 */ /* 0x040fe400078e18ff */
[C---:B------:R-:W-:Y:S02]  /*04c0*/  LEA R25, R3.reuse, R25, 0x3 ;  /* 0x0000001903197211 */ /* 0x040fe400078e18ff */
[----:B------:R-:W-:Y:S01]  /*04d0*/  LEA R27, R3, R27, 0x3 ;  /* 0x0000001b031b7211 */ /* 0x000fe200078e18ff */
[----:B--2---:R-:W-:-:S08]  /*04e0*/  DFMA R14, R18, R16, R14 ;  /* 0x00000010120e722b */ /* 0x004fd0000000000e */
[----:B---3--:R-:W-:Y:S01]  /*04f0*/  DFMA R22, R22, R20, R14 ;  /* 0x000000141616722b */ /* 0x008fe2000000000e */
[----:B------:R-:W-:Y:S10]  /*0500*/  @P1 BRA `(.L_x_1) ;  /* 0xfffffffc00441947 */ /* 0x000ff4000383ffff */
.L_x_0:
[----:B------:R-:W-:Y:S05]  /*0510*/  @!P0 BRA `(.L_x_2) ;  /* 0x0000000000e48947 */ /* 0x000fea0003800000 */
[----:B------:R-:W-:Y:S02]  /*0520*/  ISETP.GE.U32.AND P0, PT, R5, 0x4, PT ;  /* 0x000000040500780c */ /* 0x000fe40003f06070 */
[----:B------:R-:W-:-:S04]  /*0530*/  LOP3.LUT R0, R3, 0x3, RZ, 0xc0, !PT ;  /* 0x0000000303007812 */ /* 0x000fc800078ec0ff */
[----:B------:R-:W-:-:S07]  /*0540*/  ISETP.NE.AND P1, PT, R0, RZ, PT ;  /* 0x000000ff0000720c */ /* 0x000fce0003f25270 */
[----:B------:R-:W-:Y:S06]  /*0550*/  @!P0 BRA `(.L_x_3) ;  /* 0x0000000000648947 */ /* 0x000fec0003800000 */
[----:B------:R-:W1:Y:S01]  /*0560*/  LDC.64 R24, c[0x0][0x388] ;  /* 0x0000e200ff187b82 */ /* 0x000e620000000a00 */
[----:B------:R-:W-:Y:S01]  /*0570*/  IADD3 R5, PT, PT, R7, R6, RZ ;  /* 0x0000000607057210 */ /* 0x000fe20007ffe0ff */
[----:B------:R-:W-:-:S06]  /*0580*/  IMAD R2, R6, R3, R4 ;  /* 0x0000000306027224 */ /* 0x000fcc00078e0204 */
[----:B------:R-:W2:Y:S01]  /*0590*/  LDC.64 R20, c[0x0][0x380] ;  /* 0x0000e000ff147b82 */ /* 0x000ea20000000a00 */
[C---:B-1----:R-:W-:Y:S01]  /*05a0*/  IMAD.WIDE.U32 R10, R2.reuse, 0x8, R24 ;  /* 0x00000008020a7825 */ /* 0x042fe200078e0018 */
[----:B------:R-:W-:-:S05]  /*05b0*/  IADD3 R2, PT, PT, R2, R3, RZ ;  /* 0x0000000302027210 */ /* 0x000fca0007ffe0ff */
[----:B0-----:R-:W3:Y:S01]  /*05c0*/  LDG.E.64 R10, desc[UR6][R10.64] ;  /* 0x000000060a0a7981 */ /* 0x001ee2000c1e1b00 */
[----:B--2---:R-:W-:-:S05]  /*05d0*/  IMAD.WIDE R20, R5, 0x8, R20 ;  /* 0x0000000805147825 */ /* 0x004fca00078e0214 */
[----:B------:R-:W3:Y:S01]  /*05e0*/  LDG.E.64 R8, desc[UR6][R20.64] ;  /* 0x0000000614087981 */ /* 0x000ee2000c1e1b00 */
[----:B------:R-:W-:-:S03]  /*05f0*/  IMAD.WIDE.U32 R14, R2, 0x8, R24 ;  /* 0x00000008020e7825 */ /* 0x000fc600078e0018 */
[----:B------:R-:W2:Y:S01]  /*0600*/  LDG.E.64 R12, desc[UR6][R20.64+0x8] ;  /* 0x00000806140c7981 */ /* 0x000ea2000c1e1b00 */
[----:B------:R-:W-:-:S03]  /*0610*/  IMAD.IADD R2, R2, 0x1, R3 ;  /* 0x0000000102027824 */ /* 0x000fc600078e0203 */
[----:B------:R-:W2:Y:S01]  /*0620*/  LDG.E.64 R14, desc[UR6][R14.64] ;  /* 0x000000060e0e7981 */ /* 0x000ea2000c1e1b00 */
[C-C-:B------:R-:W-:Y:S01]  /*0630*/  IMAD.WIDE.U32 R18, R2.reuse, 0x8, R24.reuse ;  /* 0x0000000802127825 */ /* 0x140fe200078e0018 */
[----:B------:R-:W-:Y:S02]  /*0640*/  IADD3 R5, PT, PT, R2, R3, RZ ;  /* 0x0000000302057210 */ /* 0x000fe40007ffe0ff */
[----:B------:R-:W4:Y:S04]  /*0650*/  LDG.E.64 R16, desc[UR6][R20.64+0x10] ;  /* 0x0000100614107981 */ /* 0x000f28000c1e1b00 */
[----:B------:R-:W4:Y:S01]  /*0660*/  LDG.E.64 R18, desc[UR6][R18.64] ;  /* 0x0000000612127981 */ /* 0x000f22000c1e1b00 */
[----:B------:R-:W-:-:S03]  /*0670*/  IMAD.WIDE.U32 R24, R5, 0x8, R24 ;  /* 0x0000000805187825 */ /* 0x000fc600078e0018 */
[----:B------:R-:W5:Y:S04]  /*0680*/  LDG.E.64 R26, desc[UR6][R20.64+0x18] ;  /* 0x00001806141a7981 */ /* 0x000f68000c1e1b00 */
[----:B------:R-:W5:Y:S01]  /*0690*/  LDG.E.64 R24, desc[UR6][R24.64] ;  /* 0x0000000618187981 */ /* 0x000f62000c1e1b00 */
[----:B------:R-:W-:Y:S01]  /*06a0*/  IADD3 R6, PT, PT, R6, 0x4, RZ ;  /* 0x0000000406067810 */ /* 0x000fe20007ffe0ff */
[----:B---3--:R-:W-:-:S08]  /*06b0*/  DFMA R8, R8, R10, R22 ;  /* 0x0000000a0808722b */ /* 0x008fd00000000016 */
[----:B--2---:R-:W-:-:S08]  /*06c0*/  DFMA R8, R12, R14, R8 ;  /* 0x0000000e0c08722b */ /* 0x004fd00000000008 */
[----:B----4-:R-:W-:-:S08]  /*06d0*/  DFMA R8, R16, R18, R8 ;  /* 0x000000121008722b */ /* 0x010fd00000000008 */
[----:B-----5:R-:W-:-:S11]  /*06e0*/  DFMA R22, R26, R24, R8 ;  /* 0x000000181a16722b */ /* 0x020fd60000000008 */
.L_x_3:
[----:B------:R-:W-:Y:S05]  /*06f0*/  @!P1 BRA `(.L_x_2) ;  /* 0x00000000006c9947 */ /* 0x000fea0003800000 */
[----:B------:R-:W1:Y:S01]  /*0700*/  LDC.64 R16, c[0x0][0x388] ;  /* 0x0000e200ff107b82 */ /* 0x000e620000000a00 */
[----:B------:R-:W-:Y:S02]  /*0710*/  ISETP.NE.AND P0, PT, R0, 0x1, PT ;  /* 0x000000010000780c */ /* 0x000fe40003f05270 */
[----:B------:R-:W-:-:S04]  /*0720*/  LOP3.LUT R2, R3, 0x1, RZ, 0xc0, !PT ;  /* 0x0000000103027812 */ /* 0x000fc800078ec0ff */
[----:B------:R-:W-:Y:S01]  /*0730*/  ISETP.NE.U32.AND P1, PT, R2, 0x1, PT ;  /* 0x000000010200780c */ /* 0x000fe20003f25070 */
[----:B------:R-:W2:Y:S06]  /*0740*/  LDC.64 R18, c[0x0][0x380] ;  /* 0x0000e000ff127b82 */ /* 0x000eac0000000a00 */
[----:B------:R-:W-:Y:S01]  /*0750*/  @P0 IMAD R0, R6, R3, R4 ;  /* 0x0000000306000224 */ /* 0x000fe200078e0204 */
[----:B------:R-:W-:Y:S01]  /*0760*/  @P0 IADD3 R5, PT, PT, R7, R6, RZ ;  /* 0x0000000607050210 */ /* 0x000fe20007ffe0ff */
[----:B------:R-:W3:Y:S08]  /*0770*/  LDC.64 R14, c[0x0][0x380] ;  /* 0x0000e000ff0e7b82 */ /* 0x000ef00000000a00 */
[----:B------:R-:W4:Y:S01]  /*0780*/  LDC.64 R12, c[0x0][0x388] ;  /* 0x0000e200ff0c7b82 */ /* 0x000f220000000a00 */
[----:B-1----:R-:W-:Y:S01]  /*0790*/  @P0 IMAD.WIDE.U32 R8, R0, 0x8, R16 ;  /* 0x0000000800080825 */ /* 0x002fe200078e0010 */
[----:B------:R-:W-:-:S05]  /*07a0*/  @P0 IADD3 R6, PT, PT, R6, 0x2, RZ ;  /* 0x0000000206060810 */ /* 0x000fca0007ffe0ff */
[----:B0-----:R-:W5:Y:S01]  /*07b0*/  @P0 LDG.E.64 R8, desc[UR6][R8.64] ;  /* 0x0000000608080981 */ /* 0x001f62000c1e1b00 */
[----:B--2---:R-:W-:-:S04]  /*07c0*/  @P0 IMAD.WIDE R18, R5, 0x8, R18 ;  /* 0x0000000805120825 */ /* 0x004fc800078e0212 */
[----:B------:R-:W-:Y:S01]  /*07d0*/  @P0 IMAD.IADD R5, R0, 0x1, R3 ;  /* 0x0000000100050824 */ /* 0x000fe200078e0203 */
[----:B------:R-:W5:Y:S03]  /*07e0*/  @P0 LDG.E.64 R10, desc[UR6][R18.64] ;  /* 0x00000006120a0981 */ /* 0x000f66000c1e1b00 */
[----:B------:R-:W-:Y:S01]  /*07f0*/  @P0 IMAD.WIDE.U32 R16, R5, 0x8, R16 ;  /* 0x0000000805100825 */ /* 0x000fe200078e0010 */
[----:B------:R-:W-:-:S03]  /*0800*/  @!P1 IADD3 R5, PT, PT, R7, R6, RZ ;  /* 0x0000000607059210 */ /* 0x000fc60007ffe0ff */
[----:B------:R-:W-:Y:S02]  /*0810*/  @!P1 IMAD R21, R6, R3, R4 ;  /* 0x0000000306159224 */ /* 0x000fe400078e0204 */
[----:B------:R-:W2:Y:S01]  /*0820*/  @P0 LDG.E.64 R2, desc[UR6][R18.64+0x8] ;  /* 0x0000080612020981 */ /* 0x000ea2000c1e1b00 */
[----:B---3--:R-:W-:-:S03]  /*0830*/  @!P1 IMAD.WIDE R14, R5, 0x8, R14 ;  /* 0x00000008050e9825 */ /* 0x008fc600078e020e */
[----:B------:R-:W2:Y:S01]  /*0840*/  @P0 LDG.E.64 R16, desc[UR6][R16.64] ;  /* 0x0000000610100981 */ /* 0x000ea2000c1e1b00 */
[----:B----4-:R-:W-:-:S03]  /*0850*/  @!P1 IMAD.WIDE.U32 R12, R21, 0x8, R12 ;  /* 0x00000008150c9825 */ /* 0x010fc600078e000c */
[----:B------:R-:W3:Y:S04]  /*0860*/  @!P1 LDG.E.64 R14, desc[UR6][R14.64] ;  /* 0x000000060e0e9981 */ /* 0x000ee8000c1e1b00 */
[----:B------:R-:W3:Y:S01]  /*0870*/  @!P1 LDG.E.64 R12, desc[UR6][R12.64] ;  /* 0x000000060c0c9981 */ /* 0x000ee2000c1e1b00 */
[----:B-----5:R-:W-:-:S08]  /*0880*/  @P0 DFMA R8, R10, R8, R22 ;  /* 0x000000080a08022b */ /* 0x020fd00000000016 */
[----:B--2---:R-:W-:-:S08]  /*0890*/  @P0 DFMA R22, R2, R16, R8 ;  /* 0x000000100216022b */ /* 0x004fd00000000008 */
[----:B---3--:R-:W-:-:S11]  /*08a0*/  @!P1 DFMA R22, R14, R12, R22 ;  /* 0x0000000c0e16922b */ /* 0x008fd60000000016 */
.L_x_2:
[----:B------:R-:W1:Y:S01]  /*08b0*/  LDC.64 R2, c[0x0][0x390] ;  /* 0x0000e400ff027b82 */ /* 0x000e620000000a00 */
[----:B------:R-:W-:-:S05]  /*08c0*/  IADD3 R7, PT, PT, R4, R7, RZ ;  /* 0x0000000704077210 */ /* 0x000fca0007ffe0ff */
[----:B-1----:R-:W-:-:S05]  /*08d0*/  IMAD.WIDE R2, R7, 0x8, R2 ;  /* 0x0000000807027825 */ /* 0x002fca00078e0202 */
[----:B0-----:R-:W-:Y:S01]  /*08e0*/  STG.E.64 desc[UR6][R2.64], R22 ;  /* 0x0000001602007986 */ /* 0x001fe2000c101b06 */
[----:B------:R-:W-:Y:S05]  /*08f0*/  EXIT ;  /* 0x000000000000794d */ /* 0x000fea0003800000 */
.L_x_4:
[----:B------:R-:W-:-:S00]  /*0900*/  BRA `(.L_x_4) ;  /* 0xfffffffc00fc7947 */ /* 0x000fc0000383ffff */
[----:B------:R-:W-:-:S00]  /*0910*/  NOP ;  /* 0x0000000000007918 */ /* 0x000fc00000000000 */
        /* <DEDUP_REMOVED lines=14> */
.L_x_5:


//--------------------- .nv.shared.reserved.0     --------------------------
	.section	.nv.shared.reserved.0,"aw",@nobits
	.weak		__nv_reservedSMEM_offset_0_alias
	.size		__nv_reservedSMEM_offset_0_alias, 0, 64
	.other		__nv_reservedSMEM_offset_0_alias,@"STO_CUDA_RESERVED_SHARED STV_DEFAULT"
__nv_reservedSMEM_offset_0_alias:
	.zero		0
	.zero		64


//--------------------- .nv.constant0._Z2mmPdS_S_i --------------------------
	.section	.nv.constant0._Z2mmPdS_S_i,"a",@progbits
	.sectionflags	@""
	.align	4
.nv.constant0._Z2mmPdS_S_i:
	.zero		924


//--------------------- SYMBOLS --------------------------

	.type		.nv.reservedSmem.offset0,@object
	.size		.nv.reservedSmem.offset0,0x4
